	.headerflags	@"EF_CUDA_TEXMODE_UNIFIED EF_CUDA_64BIT_ADDRESS EF_CUDA_SM89 EF_CUDA_VIRTUAL_SM(EF_CUDA_SM89)"
	.elftype	@"ET_EXEC"


//--------------------- .nv.info                  --------------------------
	.section	.nv.info,"",@"SHT_CUDA_INFO"
	.align	4


	//----- nvinfo : EIATTR_REGCOUNT
	.align		4
        /*0000*/ 	.byte	0x04, 0x2f
        /*0002*/ 	.short	(.L_2 - .L_1)
	.align		4
.L_1:
        /*0004*/ 	.word	index@(_rms_layernorm_forward_0d1d2d3d4d5c6d7c8d9)
        /*0008*/ 	.word	0x00000027


	//----- nvinfo : EIATTR_MAX_STACK_SIZE
	.align		4
.L_2:
        /*000c*/ 	.byte	0x04, 0x23
        /*000e*/ 	.short	(.L_4 - .L_3)
	.align		4
.L_3:
        /*0010*/ 	.word	index@(_rms_layernorm_forward_0d1d2d3d4d5c6d7c8d9)
        /*0014*/ 	.word	0x00000000


	//----- nvinfo : EIATTR_MIN_STACK_SIZE
	.align		4
.L_4:
        /*0018*/ 	.byte	0x04, 0x12
        /*001a*/ 	.short	(.L_6 - .L_5)
	.align		4
.L_5:
        /*001c*/ 	.word	index@(_rms_layernorm_forward_0d1d2d3d4d5c6d7c8d9)
        /*0020*/ 	.word	0x00000000


	//----- nvinfo : EIATTR_FRAME_SIZE
	.align		4
.L_6:
        /*0024*/ 	.byte	0x04, 0x11
        /*0026*/ 	.short	(.L_8 - .L_7)
	.align		4
.L_7:
        /*0028*/ 	.word	index@(_rms_layernorm_forward_0d1d2d3d4d5c6d7c8d9)
        /*002c*/ 	.word	0x00000000
.L_8:


//--------------------- .nv.info._rms_layernorm_forward_0d1d2d3d4d5c6d7c8d9 --------------------------
	.section	.nv.info._rms_layernorm_forward_0d1d2d3d4d5c6d7c8d9,"",@"SHT_CUDA_INFO"
	.align	4


	//----- nvinfo : EIATTR_CUDA_API_VERSION
	.align		4
        /*0000*/ 	.byte	0x04, 0x37
        /*0002*/ 	.short	(.L_10 - .L_9)
.L_9:
        /*0004*/ 	.word	0x00000079


	//----- nvinfo : EIATTR_PARAM_CBANK
	.align		4
.L_10:
        /*0008*/ 	.byte	0x04, 0x0a
        /*000a*/ 	.short	(.L_12 - .L_11)
	.align		4
.L_11:
        /*000c*/ 	.word	index@(.nv.constant0._rms_layernorm_forward_0d1d2d3d4d5c6d7c8d9)
        /*0010*/ 	.short	0x0160
        /*0012*/ 	.short	0x0038


	//----- nvinfo : EIATTR_CBANK_PARAM_SIZE
	.align		4
.L_12:
        /*0014*/ 	.byte	0x03, 0x19
        /*0016*/ 	.short	0x0038


	//----- nvinfo : EIATTR_KPARAM_INFO
	.align		4
        /*0018*/ 	.byte	0x04, 0x17
        /*001a*/ 	.short	(.L_14 - .L_13)
.L_13:
        /*001c*/ 	.word	0x00000000
        /*0020*/ 	.short	0x0007
        /*0022*/ 	.short	0x0034
        /*0024*/ 	.byte	0x00, 0xf0, 0x11, 0x00


	//----- nvinfo : EIATTR_KPARAM_INFO
	.align		4
.L_14:
        /*0028*/ 	.byte	0x04, 0x17
        /*002a*/ 	.short	(.L_16 - .L_15)
.L_15:
        /*002c*/ 	.word	0x00000000
        /*0030*/ 	.short	0x0006
        /*0032*/ 	.short	0x0030
        /*0034*/ 	.byte	0x00, 0xf0, 0x11, 0x00


	//----- nvinfo : EIATTR_KPARAM_INFO
	.align		4
.L_16:
        /*0038*/ 	.byte	0x04, 0x17
        /*003a*/ 	.short	(.L_18 - .L_17)
.L_17:
        /*003c*/ 	.word	0x00000000
        /*0040*/ 	.short	0x0005
        /*0042*/ 	.short	0x0028
        /*0044*/ 	.byte	0x00, 0xf0, 0x21, 0x00


	//----- nvinfo : EIATTR_KPARAM_INFO
	.align		4
.L_18:
        /*0048*/ 	.byte	0x04, 0x17
        /*004a*/ 	.short	(.L_20 - .L_19)
.L_19:
        /*004c*/ 	.word	0x00000000
        /*0050*/ 	.short	0x0004
        /*0052*/ 	.short	0x0020
        /*0054*/ 	.byte	0x00, 0xf0, 0x21, 0x00


	//----- nvinfo : EIATTR_KPARAM_INFO
	.align		4
.L_20:
        /*0058*/ 	.byte	0x04, 0x17
        /*005a*/ 	.short	(.L_22 - .L_21)
.L_21:
        /*005c*/ 	.word	0x00000000
        /*0060*/ 	.short	0x0003
        /*0062*/ 	.short	0x0018
        /*0064*/ 	.byte	0x00, 0xf0, 0x11, 0x00


	//----- nvinfo : EIATTR_KPARAM_INFO
	.align		4
.L_22:
        /*0068*/ 	.byte	0x04, 0x17
        /*006a*/ 	.short	(.L_24 - .L_23)
.L_23:
        /*006c*/ 	.word	0x00000000
        /*0070*/ 	.short	0x0002
        /*0072*/ 	.short	0x0010
        /*0074*/ 	.byte	0x00, 0xf0, 0x21, 0x00


	//----- nvinfo : EIATTR_KPARAM_INFO
	.align		4
.L_24:
        /*0078*/ 	.byte	0x04, 0x17
        /*007a*/ 	.short	(.L_26 - .L_25)
.L_25:
        /*007c*/ 	.word	0x00000000
        /*0080*/ 	.short	0x0001
        /*0082*/ 	.short	0x0008
        /*0084*/ 	.byte	0x00, 0xf0, 0x11, 0x00


	//----- nvinfo : EIATTR_KPARAM_INFO
	.align		4
.L_26:
        /*0088*/ 	.byte	0x04, 0x17
        /*008a*/ 	.short	(.L_28 - .L_27)
.L_27:
        /*008c*/ 	.word	0x00000000
        /*0090*/ 	.short	0x0000
        /*0092*/ 	.short	0x0000
        /*0094*/ 	.byte	0x00, 0xf0, 0x21, 0x00


	//----- nvinfo : EIATTR_MAXREG_COUNT
	.align		4
.L_28:
        /*0098*/ 	.byte	0x03, 0x1b
        /*009a*/ 	.short	0x00ff


	//----- nvinfo : EIATTR_COOP_GROUP_MASK_REGIDS
	.align		4
        /*009c*/ 	.byte	0x04, 0x29
        /*009e*/ 	.short	(.L_30 - .L_29)


	//   ....[0]....
.L_29:
        /*00a0*/ 	.word	0xffffffff


	//   ....[1]....
        /*00a4*/ 	.word	0xffffffff


	//   ....[2]....
        /*00a8*/ 	.word	0xffffffff


	//   ....[3]....
        /*00ac*/ 	.word	0xffffffff


	//   ....[4]....
        /*00b0*/ 	.word	0xffffffff


	//   ....[5]....
        /*00b4*/ 	.word	0xffffffff


	//   ....[6]....
        /*00b8*/ 	.word	0xffffffff


	//   ....[7]....
        /*00bc*/ 	.word	0xffffffff


	//----- nvinfo : EIATTR_COOP_GROUP_INSTR_OFFSETS
	.align		4
.L_30:
        /*00c0*/ 	.byte	0x04, 0x28
        /*00c2*/ 	.short	(.L_32 - .L_31)


	//   ....[0]....
.L_31:
        /*00c4*/ 	.word	0x00000490


	//   ....[1]....
        /*00c8*/ 	.word	0x000004d0


	//   ....[2]....
        /*00cc*/ 	.word	0x00000510


	//   ....[3]....
        /*00d0*/ 	.word	0x00000530


	//   ....[4]....
        /*00d4*/ 	.word	0x00000550


	//   ....[5]....
        /*00d8*/ 	.word	0x000005e0


	//   ....[6]....
        /*00dc*/ 	.word	0x00000600


	//   ....[7]....
        /*00e0*/ 	.word	0x00000630


	//----- nvinfo : EIATTR_EXIT_INSTR_OFFSETS
	.align		4
.L_32:
        /*00e4*/ 	.byte	0x04, 0x1c
        /*00e6*/ 	.short	(.L_34 - .L_33)


	//   ....[0]....
.L_33:
        /*00e8*/ 	.word	0x00000be0


	//   ....[1]....
        /*00ec*/ 	.word	0x00000c00


	//----- nvinfo : EIATTR_MAX_THREADS
	.align		4
.L_34:
        /*00f0*/ 	.byte	0x04, 0x05
        /*00f2*/ 	.short	(.L_36 - .L_35)
.L_35:
        /*00f4*/ 	.word	0x00000100
        /*00f8*/ 	.word	0x00000001
        /*00fc*/ 	.word	0x00000001
.L_36:


//--------------------- .nv.constant0._rms_layernorm_forward_0d1d2d3d4d5c6d7c8d9 --------------------------
	.section	.nv.constant0._rms_layernorm_forward_0d1d2d3d4d5c6d7c8d9,"a",@progbits
	.align	4
.nv.constant0._rms_layernorm_forward_0d1d2d3d4d5c6d7c8d9:
	.zero		408


//--------------------- .text._rms_layernorm_forward_0d1d2d3d4d5c6d7c8d9 --------------------------
	.section	.text._rms_layernorm_forward_0d1d2d3d4d5c6d7c8d9,"ax",@progbits
	.sectionflags	@"SHF_BARRIERS=1"
	.sectioninfo	@"SHI_REGISTERS=39"
	.align	128
        .global         _rms_layernorm_forward_0d1d2d3d4d5c6d7c8d9
        .type           _rms_layernorm_forward_0d1d2d3d4d5c6d7c8d9,@function
        .size           _rms_layernorm_forward_0d1d2d3d4d5c6d7c8d9,(.L_x_1 - _rms_layernorm_forward_0d1d2d3d4d5c6d7c8d9)
        .other          _rms_layernorm_forward_0d1d2d3d4d5c6d7c8d9,@"STO_CUDA_ENTRY STV_DEFAULT"
_rms_layernorm_forward_0d1d2d3d4d5c6d7c8d9:
.text._rms_layernorm_forward_0d1d2d3d4d5c6d7c8d9:
[----:B------:R-:W-:-:S02]  /*0000*/  IMAD.MOV.U32 R1, RZ, RZ, c[0x0][0x28] ;  /* 0x00000a00ff017624 */ /* 0x000fc400078e00ff */
[----:B------:R-:W0:Y:S01]  /*0010*/  S2R R16, SR_TID.X ;  /* 0x0000000000107919 */ /* 0x000e220000002100 */
[----:B------:R-:W-:Y:S01]  /*0020*/  IMAD.MOV.U32 R26, RZ, RZ, 0x2 ;  /* 0x00000002ff1a7424 */ /* 0x000fe200078e00ff */
[----:B------:R-:W-:Y:S01]  /*0030*/  CS2R R8, SRZ ;  /* 0x0000000000087805 */ /* 0x000fe2000001ff00 */
[----:B------:R-:W-:Y:S01]  /*0040*/  CS2R R10, SRZ ;  /* 0x00000000000a7805 */ /* 0x000fe2000001ff00 */
[----:B------:R-:W1:Y:S01]  /*0050*/  S2R R0, SR_CTAID.X ;  /* 0x0000000000007919 */ /* 0x000e620000002500 */
[----:B------:R-:W-:Y:S01]  /*0060*/  ULDC.64 UR4, c[0x0][0x118] ;  /* 0x0000460000047ab9 */ /* 0x000fe20000000a00 */
[----:B0-----:R-:W-:Y:S02]  /*0070*/  IMAD.SHL.U32 R15, R16, 0x8, RZ ;  /* 0x00000008100f7824 */ /* 0x001fe400078e00ff */
[----:B-1----:R-:W-:-:S03]  /*0080*/  IMAD R3, R0, c[0x0][0x178], RZ ;  /* 0x00005e0000037a24 */ /* 0x002fc600078e02ff */
[----:B------:R-:W-:Y:S01]  /*0090*/  LOP3.LUT R15, R15, 0x7f8, RZ, 0xc0, !PT ;  /* 0x000007f80f0f7812 */ /* 0x000fe200078ec0ff */
[----:B------:R-:W-:-:S03]  /*00a0*/  IMAD.WIDE R2, R3, R26, c[0x0][0x170] ;  /* 0x00005c0003027625 */ /* 0x000fc600078e021a */
[----:B------:R-:W-:-:S03]  /*00b0*/  ISETP.GE.AND P2, PT, R15, c[0x0][0x190], PT ;  /* 0x000064000f007a0c */ /* 0x000fc60003f46270 */
[----:B------:R-:W-:-:S10]  /*00c0*/  IMAD.WIDE.U32 R2, R15, 0x2, R2 ;  /* 0x000000020f027825 */ /* 0x000fd400078e0002 */
[----:B------:R-:W2:Y:S01]  /*00d0*/  @!P2 LDG.E.128 R8, [R2.64] ;  /* 0x000000040208a981 */ /* 0x000ea2000c1e1d00 */
[----:B------:R-:W-:Y:S01]  /*00e0*/  LOP3.LUT R4, R15, 0x800, RZ, 0xfc, !PT ;  /* 0x000008000f047812 */ /* 0x000fe200078efcff */
[----:B------:R-:W-:-:S03]  /*00f0*/  CS2R R6, SRZ ;  /* 0x0000000000067805 */ /* 0x000fc6000001ff00 */
[----:B------:R-:W-:Y:S02]  /*0100*/  ISETP.GE.AND P1, PT, R4, c[0x0][0x190], PT ;  /* 0x0000640004007a0c */ /* 0x000fe40003f26270 */
[----:B------:R-:W-:-:S11]  /*0110*/  CS2R R4, SRZ ;  /* 0x0000000000047805 */ /* 0x000fd6000001ff00 */
[----:B------:R-:W3:Y:S01]  /*0120*/  @!P1 LDG.E.128 R4, [R2.64+0x1000] ;  /* 0x0010000402049981 */ /* 0x000ee2000c1e1d00 */
[----:B------:R-:W-:Y:S02]  /*0130*/  LOP3.LUT P0, RZ, R16, 0x1f, RZ, 0xc0, !PT ;  /* 0x0000001f10ff7812 */ /* 0x000fe4000780c0ff */
[----:B------:R-:W-:-:S04]  /*0140*/  SHF.R.U32.HI R35, RZ, 0x3, R16 ;  /* 0x00000003ff237819 */ /* 0x000fc80000011610 */
[----:B------:R-:W-:Y:S02]  /*0150*/  LOP3.LUT R35, R35, 0x1c, RZ, 0xc0, !PT ;  /* 0x0000001c23237812 */ /* 0x000fe400078ec0ff */
[----:B--2---:R-:W-:Y:S02]  /*0160*/  SEL R8, R8, RZ, !P2 ;  /* 0x000000ff08087207 */ /* 0x004fe40005000000 */
[----:B------:R-:W-:Y:S02]  /*0170*/  SEL R9, R9, RZ, !P2 ;  /* 0x000000ff09097207 */ /* 0x000fe40005000000 */
[C---:B------:R-:W-:Y:S01]  /*0180*/  PRMT R12, R8.reuse, 0x7632, R12 ;  /* 0x00007632080c7816 */ /* 0x040fe2000000000c */
[----:B------:R-:W-:Y:S01]  /*0190*/  IMAD.U32 R19, R8, 0x10000, RZ ;  /* 0x0001000008137824 */ /* 0x000fe200078e00ff */
[C---:B------:R-:W-:Y:S01]  /*01a0*/  PRMT R23, R9.reuse, 0x7632, R23 ;  /* 0x0000763209177816 */ /* 0x040fe20000000017 */
[----:B------:R-:W-:Y:S01]  /*01b0*/  IMAD.U32 R14, R9, 0x10000, RZ ;  /* 0x00010000090e7824 */ /* 0x000fe200078e00ff */
[----:B------:R-:W-:Y:S01]  /*01c0*/  SEL R10, R10, RZ, !P2 ;  /* 0x000000ff0a0a7207 */ /* 0x000fe20005000000 */
[----:B------:R-:W-:Y:S01]  /*01d0*/  IMAD.U32 R12, R12, 0x10000, RZ ;  /* 0x000100000c0c7824 */ /* 0x000fe200078e00ff */
[----:B------:R-:W-:Y:S01]  /*01e0*/  SEL R11, R11, RZ, !P2 ;  /* 0x000000ff0b0b7207 */ /* 0x000fe20005000000 */
[----:B------:R-:W-:Y:S01]  /*01f0*/  IMAD.U32 R23, R23, 0x10000, RZ ;  /* 0x0001000017177824 */ /* 0x000fe200078e00ff */
[----:B------:R-:W-:Y:S01]  /*0200*/  PRMT R24, R10, 0x7632, R24 ;  /* 0x000076320a187816 */ /* 0x000fe20000000018 */
[----:B------:R-:W-:Y:S01]  /*0210*/  FMUL R8, R12, R12 ;  /* 0x0000000c0c087220 */ /* 0x000fe20000400000 */
[----:B------:R-:W-:Y:S01]  /*0220*/  IMAD.U32 R22, R10, 0x10000, RZ ;  /* 0x000100000a167824 */ /* 0x000fe200078e00ff */
[C---:B------:R-:W-:Y:S01]  /*0230*/  PRMT R30, R11.reuse, 0x7632, R30 ;  /* 0x000076320b1e7816 */ /* 0x040fe2000000001e */
[----:B------:R-:W-:Y:S01]  /*0240*/  IMAD.U32 R25, R11, 0x10000, RZ ;  /* 0x000100000b197824 */ /* 0x000fe200078e00ff */
[----:B------:R-:W-:Y:S01]  /*0250*/  FFMA R9, R19, R19, R8 ;  /* 0x0000001313097223 */ /* 0x000fe20000000008 */
[----:B------:R-:W-:Y:S01]  /*0260*/  IMAD.U32 R24, R24, 0x10000, RZ ;  /* 0x0001000018187824 */ /* 0x000fe200078e00ff */
[----:B---3--:R-:W-:-:S02]  /*0270*/  SEL R4, R4, RZ, !P1 ;  /* 0x000000ff04047207 */ /* 0x008fc40004800000 */
[----:B------:R-:W-:Y:S01]  /*0280*/  FFMA R2, R14, R14, R9 ;  /* 0x0000000e0e027223 */ /* 0x000fe20000000009 */
[----:B------:R-:W-:Y:S01]  /*0290*/  SHF.L.U32 R30, R30, 0x10, RZ ;  /* 0x000000101e1e7819 */ /* 0x000fe200000006ff */
[----:B------:R-:W-:Y:S01]  /*02a0*/  CS2R R8, SRZ ;  /* 0x0000000000087805 */ /* 0x000fe2000001ff00 */
[C---:B------:R-:W-:Y:S01]  /*02b0*/  PRMT R18, R4.reuse, 0x7632, R18 ;  /* 0x0000763204127816 */ /* 0x040fe20000000012 */
[----:B------:R-:W-:Y:S01]  /*02c0*/  FFMA R3, R23, R23, R2 ;  /* 0x0000001717037223 */ /* 0x000fe20000000002 */
[----:B------:R-:W-:Y:S01]  /*02d0*/  IMAD.U32 R13, R4, 0x10000, RZ ;  /* 0x00010000040d7824 */ /* 0x000fe200078e00ff */
[----:B------:R-:W-:Y:S02]  /*02e0*/  SEL R5, R5, RZ, !P1 ;  /* 0x000000ff05057207 */ /* 0x000fe40004800000 */
[----:B------:R-:W-:Y:S01]  /*02f0*/  FFMA R3, R22, R22, R3 ;  /* 0x0000001616037223 */ /* 0x000fe20000000003 */
[----:B------:R-:W-:Y:S01]  /*0300*/  IMAD.U32 R18, R18, 0x10000, RZ ;  /* 0x0001000012127824 */ /* 0x000fe200078e00ff */
[C---:B------:R-:W-:Y:S01]  /*0310*/  PRMT R20, R5.reuse, 0x7632, R20 ;  /* 0x0000763205147816 */ /* 0x040fe20000000014 */
[----:B------:R-:W-:Y:S01]  /*0320*/  IMAD.U32 R17, R5, 0x10000, RZ ;  /* 0x0001000005117824 */ /* 0x000fe200078e00ff */
[----:B------:R-:W-:Y:S01]  /*0330*/  FFMA R2, R24, R24, R3 ;  /* 0x0000001818027223 */ /* 0x000fe20000000003 */
[----:B------:R-:W-:Y:S01]  /*0340*/  SEL R6, R6, RZ, !P1 ;  /* 0x000000ff06067207 */ /* 0x000fe20004800000 */
[----:B------:R-:W-:Y:S01]  /*0350*/  CS2R R4, SRZ ;  /* 0x0000000000047805 */ /* 0x000fe2000001ff00 */
[----:B------:R-:W-:Y:S01]  /*0360*/  IMAD.U32 R20, R20, 0x10000, RZ ;  /* 0x0001000014147824 */ /* 0x000fe200078e00ff */
[----:B------:R-:W-:Y:S01]  /*0370*/  FFMA R3, R25, R25, R2 ;  /* 0x0000001919037223 */ /* 0x000fe20000000002 */
[C---:B------:R-:W-:Y:S01]  /*0380*/  PRMT R27, R6.reuse, 0x7632, R27 ;  /* 0x00007632061b7816 */ /* 0x040fe2000000001b */
[----:B------:R-:W-:Y:S01]  /*0390*/  IMAD.U32 R21, R6, 0x10000, RZ ;  /* 0x0001000006157824 */ /* 0x000fe200078e00ff */
[----:B------:R-:W-:Y:S01]  /*03a0*/  SEL R7, R7, RZ, !P1 ;  /* 0x000000ff07077207 */ /* 0x000fe20004800000 */
[----:B------:R-:W-:Y:S01]  /*03b0*/  FFMA R2, R30, R30, R3 ;  /* 0x0000001e1e027223 */ /* 0x000fe20000000003 */
[----:B------:R-:W-:-:S02]  /*03c0*/  SHF.L.U32 R27, R27, 0x10, RZ ;  /* 0x000000101b1b7819 */ /* 0x000fc400000006ff */
[----:B------:R-:W-:Y:S01]  /*03d0*/  PRMT R29, R7, 0x7632, R29 ;  /* 0x00007632071d7816 */ /* 0x000fe2000000001d */
[----:B------:R-:W-:Y:S01]  /*03e0*/  FFMA R3, R13, R13, R2 ;  /* 0x0000000d0d037223 */ /* 0x000fe20000000002 */
[----:B------:R-:W-:Y:S02]  /*03f0*/  IMAD.U32 R28, R7, 0x10000, RZ ;  /* 0x00010000071c7824 */ /* 0x000fe400078e00ff */
[----:B------:R-:W-:Y:S01]  /*0400*/  CS2R R6, SRZ ;  /* 0x0000000000067805 */ /* 0x000fe2000001ff00 */
[----:B------:R-:W-:Y:S01]  /*0410*/  FFMA R2, R18, R18, R3 ;  /* 0x0000001212027223 */ /* 0x000fe20000000003 */
[----:B------:R-:W-:-:S03]  /*0420*/  IMAD.U32 R29, R29, 0x10000, RZ ;  /* 0x000100001d1d7824 */ /* 0x000fc600078e00ff */
[----:B------:R-:W-:-:S04]  /*0430*/  FFMA R3, R17, R17, R2 ;  /* 0x0000001111037223 */ /* 0x000fc80000000002 */
[----:B------:R-:W-:-:S04]  /*0440*/  FFMA R2, R20, R20, R3 ;  /* 0x0000001414027223 */ /* 0x000fc80000000003 */
[----:B------:R-:W-:-:S04]  /*0450*/  FFMA R2, R21, R21, R2 ;  /* 0x0000001515027223 */ /* 0x000fc80000000002 */
[----:B------:R-:W-:-:S04]  /*0460*/  FFMA R3, R27, R27, R2 ;  /* 0x0000001b1b037223 */ /* 0x000fc80000000002 */
[----:B------:R-:W-:-:S04]  /*0470*/  FFMA R2, R28, R28, R3 ;  /* 0x0000001c1c027223 */ /* 0x000fc80000000003 */
[----:B------:R-:W-:-:S05]  /*0480*/  FFMA R11, R29, R29, R2 ;  /* 0x0000001d1d0b7223 */ /* 0x000fca0000000002 */
[----:B------:R-:W0:Y:S02]  /*0490*/  SHFL.BFLY PT, R2, R11, 0x10, 0x1f ;  /* 0x0e001f000b027f89 */ /* 0x000e2400000e0000 */
[----:B0-----:R-:W-:Y:S01]  /*04a0*/  FADD R31, R11, R2 ;  /* 0x000000020b1f7221 */ /* 0x001fe20000000000 */
[----:B------:R-:W-:Y:S01]  /*04b0*/  IMAD.WIDE.U32 R2, R15, R26, c[0x0][0x180] ;  /* 0x000060000f027625 */ /* 0x000fe200078e001a */
[----:B------:R-:W-:-:S03]  /*04c0*/  CS2R R10, SRZ ;  /* 0x00000000000a7805 */ /* 0x000fc6000001ff00 */
[----:B------:R-:W0:Y:S04]  /*04d0*/  SHFL.BFLY PT, R32, R31, 0x8, 0x1f ;  /* 0x0d001f001f207f89 */ /* 0x000e2800000e0000 */
[----:B------:R1:W2:Y:S04]  /*04e0*/  @!P2 LDG.E.128 R4, [R2.64] ;  /* 0x000000040204a981 */ /* 0x0002a8000c1e1d00 */
[----:B------:R1:W3:Y:S01]  /*04f0*/  @!P1 LDG.E.128 R8, [R2.64+0x1000] ;  /* 0x0010000402089981 */ /* 0x0002e2000c1e1d00 */
[----:B0-----:R-:W-:-:S05]  /*0500*/  FADD R32, R31, R32 ;  /* 0x000000201f207221 */ /* 0x001fca0000000000 */
[----:B------:R-:W0:Y:S02]  /*0510*/  SHFL.BFLY PT, R31, R32, 0x4, 0x1f ;  /* 0x0c801f00201f7f89 */ /* 0x000e2400000e0000 */
[----:B0-----:R-:W-:-:S05]  /*0520*/  FADD R31, R32, R31 ;  /* 0x0000001f201f7221 */ /* 0x001fca0000000000 */
[----:B------:R-:W0:Y:S02]  /*0530*/  SHFL.BFLY PT, R34, R31, 0x2, 0x1f ;  /* 0x0c401f001f227f89 */ /* 0x000e2400000e0000 */
[----:B0-----:R-:W-:-:S05]  /*0540*/  FADD R34, R31, R34 ;  /* 0x000000221f227221 */ /* 0x001fca0000000000 */
[----:B------:R-:W0:Y:S02]  /*0550*/  SHFL.BFLY PT, R33, R34, 0x1, 0x1f ;  /* 0x0c201f0022217f89 */ /* 0x000e2400000e0000 */
[----:B0-----:R-:W-:Y:S01]  /*0560*/  FADD R36, R34, R33 ;  /* 0x0000002122247221 */ /* 0x001fe20000000000 */
[----:B------:R-:W-:-:S04]  /*0570*/  I2FP.F32.S32 R33, c[0x0][0x190] ;  /* 0x0000640000217a45 */ /* 0x000fc80000201400 */
[----:B------:R-:W-:Y:S01]  /*0580*/  @!P0 STS [R35], R36 ;  /* 0x0000002423008388 */ /* 0x000fe20000000800 */
[C---:B------:R-:W-:Y:S02]  /*0590*/  LOP3.LUT P0, RZ, R16.reuse, 0x7, RZ, 0xc0, !PT ;  /* 0x0000000710ff7812 */ /* 0x040fe4000780c0ff */
[----:B------:R-:W-:Y:S01]  /*05a0*/  FSETP.GEU.AND P3, PT, |R33|, 1.175494350822287508e-38, PT ;  /* 0x008000002100780b */ /* 0x000fe20003f6e200 */
[----:B------:R-:W-:Y:S06]  /*05b0*/  BAR.SYNC 0x0 ;  /* 0x0000000000007b1d */ /* 0x000fec0000000000 */
[----:B-1----:R-:W0:Y:S01]  /*05c0*/  LDS R2, [R16.X4] ;  /* 0x0000000010027984 */ /* 0x002e220000004800 */
[----:B------:R-:W-:-:S03]  /*05d0*/  ISETP.LT.AND P0, PT, R16, 0x8, !P0 ;  /* 0x000000081000780c */ /* 0x000fc60004701270 */
[----:B0-----:R-:W0:Y:S02]  /*05e0*/  SHFL.BFLY PT, R3, R2, 0x4, 0x1f ;  /* 0x0c801f0002037f89 */ /* 0x001e2400000e0000 */
[----:B0-----:R-:W-:-:S05]  /*05f0*/  FADD R3, R2, R3 ;  /* 0x0000000302037221 */ /* 0x001fca0000000000 */
[----:B------:R-:W0:Y:S02]  /*0600*/  SHFL.BFLY PT, R32, R3, 0x2, 0x1f ;  /* 0x0c401f0003207f89 */ /* 0x000e2400000e0000 */
[----:B0-----:R-:W-:Y:S01]  /*0610*/  FADD R32, R3, R32 ;  /* 0x0000002003207221 */ /* 0x001fe20000000000 */
[----:B------:R-:W-:-:S04]  /*0620*/  IMAD R3, R0, c[0x0][0x168], RZ ;  /* 0x00005a0000037a24 */ /* 0x000fc800078e02ff */
[----:B------:R-:W0:Y:S01]  /*0630*/  SHFL.BFLY PT, R31, R32, 0x1, 0x1f ;  /* 0x0c201f00201f7f89 */ /* 0x000e2200000e0000 */
[----:B------:R-:W-:-:S06]  /*0640*/  IMAD.WIDE R2, R3, R26, c[0x0][0x160] ;  /* 0x0000580003027625 */ /* 0x000fcc00078e021a */
[----:B------:R-:W-:Y:S01]  /*0650*/  IMAD.WIDE.U32 R2, R15, 0x2, R2 ;  /* 0x000000020f027825 */ /* 0x000fe200078e0002 */
[----:B0-----:R-:W-:-:S05]  /*0660*/  FADD R31, R32, R31 ;  /* 0x0000001f201f7221 */ /* 0x001fca0000000000 */
[----:B------:R-:W-:Y:S01]  /*0670*/  @P0 STS [R16.X4], R31 ;  /* 0x0000001f10000388 */ /* 0x000fe20000004800 */
[----:B------:R-:W-:-:S03]  /*0680*/  FSETP.GT.AND P0, PT, |R33|, 8.50705917302346158658e+37, PT ;  /* 0x7e8000002100780b */ /* 0x000fc60003f04200 */
[----:B------:R-:W-:Y:S06]  /*0690*/  BAR.SYNC 0x0 ;  /* 0x0000000000007b1d */ /* 0x000fec0000000000 */
[----:B------:R-:W0:Y:S04]  /*06a0*/  LDS R34, [RZ] ;  /* 0x00000000ff227984 */ /* 0x000e280000000800 */
[----:B------:R-:W-:-:S04]  /*06b0*/  @P0 FMUL R33, R33, 0.25 ;  /* 0x3e80000021210820 */ /* 0x000fc80000400000 */
[----:B------:R-:W-:-:S06]  /*06c0*/  @!P3 FMUL R33, R33, 16777216 ;  /* 0x4b8000002121b820 */ /* 0x000fcc0000400000 */
[----:B------:R-:W1:Y:S01]  /*06d0*/  MUFU.RCP R33, R33 ;  /* 0x0000002100217308 */ /* 0x000e620000001000 */
[----:B0-----:R-:W-:Y:S01]  /*06e0*/  @P0 FMUL R34, R34, 0.25 ;  /* 0x3e80000022220820 */ /* 0x001fe20000400000 */
[----:B------:R-:W-:Y:S02]  /*06f0*/  ISETP.NE.AND P0, PT, R16, RZ, PT ;  /* 0x000000ff1000720c */ /* 0x000fe40003f05270 */
[----:B--2---:R-:W-:Y:S01]  /*0700*/  SEL R15, R5, RZ, !P2 ;  /* 0x000000ff050f7207 */ /* 0x004fe20005000000 */
[----:B------:R-:W-:Y:S01]  /*0710*/  @!P3 FMUL R34, R34, 16777216 ;  /* 0x4b8000002222b820 */ /* 0x000fe20000400000 */
[----:B------:R-:W-:Y:S01]  /*0720*/  IMAD.MOV.U32 R5, RZ, RZ, 0x4 ;  /* 0x00000004ff057424 */ /* 0x000fe200078e00ff */
[----:B------:R-:W-:Y:S02]  /*0730*/  SEL R16, R4, RZ, !P2 ;  /* 0x000000ff04107207 */ /* 0x000fe40005000000 */
[----:B-1----:R-:W-:Y:S01]  /*0740*/  FFMA R34, R33, R34, c[0x0][0x194] ;  /* 0x0000650021227623 */ /* 0x002fe20000000022 */
[----:B------:R-:W-:Y:S01]  /*0750*/  IMAD.WIDE R4, R0, R5, c[0x0][0x188] ;  /* 0x0000620000047625 */ /* 0x000fe200078e0205 */
[----:B------:R-:W-:-:S02]  /*0760*/  SEL R6, R6, RZ, !P2 ;  /* 0x000000ff06067207 */ /* 0x000fc40005000000 */
[----:B------:R-:W0:Y:S01]  /*0770*/  MUFU.RSQ R26, R34 ;  /* 0x00000022001a7308 */ /* 0x000e220000001400 */
[----:B------:R-:W-:Y:S02]  /*0780*/  SEL R7, R7, RZ, !P2 ;  /* 0x000000ff07077207 */ /* 0x000fe40005000000 */
[----:B---3--:R-:W-:Y:S02]  /*0790*/  SEL R8, R8, RZ, !P1 ;  /* 0x000000ff08087207 */ /* 0x008fe40004800000 */
[----:B------:R-:W-:Y:S02]  /*07a0*/  SEL R9, R9, RZ, !P1 ;  /* 0x000000ff09097207 */ /* 0x000fe40004800000 */
[----:B------:R-:W-:Y:S02]  /*07b0*/  SEL R10, R10, RZ, !P1 ;  /* 0x000000ff0a0a7207 */ /* 0x000fe40004800000 */
[----:B------:R-:W-:Y:S01]  /*07c0*/  SEL R11, R11, RZ, !P1 ;  /* 0x000000ff0b0b7207 */ /* 0x000fe20004800000 */
[-C--:B0-----:R-:W-:Y:S01]  /*07d0*/  FMUL R19, R19, R26.reuse ;  /* 0x0000001a13137220 */ /* 0x081fe20000400000 */
[-C--:B------:R-:W-:Y:S01]  /*07e0*/  FMUL R12, R12, R26.reuse ;  /* 0x0000001a0c0c7220 */ /* 0x080fe20000400000 */
[-C--:B------:R-:W-:Y:S01]  /*07f0*/  FMUL R14, R14, R26.reuse ;  /* 0x0000001a0e0e7220 */ /* 0x080fe20000400000 */
[-C--:B------:R-:W-:Y:S01]  /*0800*/  FMUL R23, R23, R26.reuse ;  /* 0x0000001a17177220 */ /* 0x080fe20000400000 */
[-C--:B------:R-:W-:Y:S01]  /*0810*/  FMUL R22, R22, R26.reuse ;  /* 0x0000001a16167220 */ /* 0x080fe20000400000 */
[-C--:B------:R-:W-:Y:S01]  /*0820*/  FMUL R31, R24, R26.reuse ;  /* 0x0000001a181f7220 */ /* 0x080fe20000400000 */
[----:B------:R-:W-:Y:S01]  /*0830*/  F2FP.BF16.F32.PACK_AB R12, R12, R19 ;  /* 0x000000130c0c723e */ /* 0x000fe200000010ff */
[----:B------:R-:W-:Y:S01]  /*0840*/  FMUL R25, R25, R26 ;  /* 0x0000001a19197220 */ /* 0x000fe20000400000 */
[----:B------:R-:W-:Y:S01]  /*0850*/  F2FP.BF16.F32.PACK_AB R14, R23, R14 ;  /* 0x0000000e170e723e */ /* 0x000fe200000010ff */
[-C--:B------:R-:W-:Y:S01]  /*0860*/  FMUL R30, R30, R26.reuse ;  /* 0x0000001a1e1e7220 */ /* 0x080fe20000400000 */
[----:B------:R0:W-:Y:S01]  /*0870*/  @!P0 STG.E [R4.64], R26 ;  /* 0x0000001a04008986 */ /* 0x0001e2000c101904 */
[----:B------:R-:W-:Y:S01]  /*0880*/  PRMT R19, R16, 0x5410, R15 ;  /* 0x0000541010137816 */ /* 0x000fe2000000000f */
[----:B------:R-:W-:Y:S01]  /*0890*/  FMUL R13, R13, R26 ;  /* 0x0000001a0d0d7220 */ /* 0x000fe20000400000 */
[----:B------:R-:W-:Y:S01]  /*08a0*/  F2FP.BF16.F32.PACK_AB R22, R31, R22 ;  /* 0x000000161f16723e */ /* 0x000fe200000010ff */
[----:B------:R-:W-:Y:S01]  /*08b0*/  HFMA2.BF16_V2 R0, R14.H1_H1, R15.H1_H1, -RZ.H0_H0 ;  /* 0x3000000f0e007231 */ /* 0x000fe20000340cff */
[----:B------:R-:W-:Y:S01]  /*08c0*/  F2FP.BF16.F32.PACK_AB R25, R30, R25 ;  /* 0x000000191e19723e */ /* 0x000fe200000010ff */
[-C--:B------:R-:W-:Y:S01]  /*08d0*/  FMUL R18, R18, R26.reuse ;  /* 0x0000001a12127220 */ /* 0x080fe20000400000 */
[----:B------:R-:W-:Y:S01]  /*08e0*/  PRMT R15, R6, 0x5410, R7 ;  /* 0x00005410060f7816 */ /* 0x000fe20000000007 */
[-C--:B------:R-:W-:Y:S01]  /*08f0*/  FMUL R17, R17, R26.reuse ;  /* 0x0000001a11117220 */ /* 0x080fe20000400000 */
[-C--:B------:R-:W-:Y:S01]  /*0900*/  FMUL R20, R20, R26.reuse ;  /* 0x0000001a14147220 */ /* 0x080fe20000400000 */
[-C--:B------:R-:W-:Y:S01]  /*0910*/  FMUL R21, R21, R26.reuse ;  /* 0x0000001a15157220 */ /* 0x080fe20000400000 */
[-C--:B------:R-:W-:Y:S01]  /*0920*/  FMUL R28, R28, R26.reuse ;  /* 0x0000001a1c1c7220 */ /* 0x080fe20000400000 */
[----:B0-----:R-:W-:Y:S01]  /*0930*/  HFMA2.BF16_V2 R5, R12.H1_H1, R16.H1_H1, -RZ.H0_H0 ;  /* 0x300000100c057231 */ /* 0x001fe20000340cff */
[----:B------:R-:W-:Y:S01]  /*0940*/  PRMT R12, R12, 0x5410, R14 ;  /* 0x000054100c0c7816 */ /* 0x000fe2000000000e */
[----:B------:R-:W-:Y:S01]  /*0950*/  HFMA2.BF16_V2 R14, R22.H1_H1, R6.H1_H1, -RZ.H0_H0 ;  /* 0x30000006160e7231 */ /* 0x000fe20000340cff */
[----:B------:R-:W-:Y:S01]  /*0960*/  PRMT R22, R22, 0x5410, R25 ;  /* 0x0000541016167816 */ /* 0x000fe20000000019 */
[----:B------:R-:W-:Y:S01]  /*0970*/  HFMA2.BF16_V2 R16, R25.H1_H1, R7.H1_H1, -RZ.H0_H0 ;  /* 0x3000000719107231 */ /* 0x000fe20000340cff */
[----:B------:R-:W-:Y:S01]  /*0980*/  PRMT R7, R0, 0x7610, R7 ;  /* 0x0000761000077816 */ /* 0x000fe20000000007 */
[----:B------:R-:W-:Y:S01]  /*0990*/  HFMA2.BF16_V2 R4, R12, R19, -RZ.H0_H0 ;  /* 0x000000130c047231 */ /* 0x000fe200003400ff */
[----:B------:R-:W-:Y:S01]  /*09a0*/  FMUL R29, R29, R26 ;  /* 0x0000001a1d1d7220 */ /* 0x000fe20000400000 */
[----:B------:R-:W-:Y:S01]  /*09b0*/  HFMA2.BF16_V2 R6, R22, R15, -RZ.H0_H0 ;  /* 0x0000000f16067231 */ /* 0x000fe200003400ff */
[----:B------:R-:W-:-:S02]  /*09c0*/  PRMT R19, R16, 0x7610, R19 ;  /* 0x0000761010137816 */ /* 0x000fc40000000013 */
[C---:B------:R-:W-:Y:S02]  /*09d0*/  PRMT R0, R4.reuse, 0x7632, R0 ;  /* 0x0000763204007816 */ /* 0x040fe40000000000 */
[----:B------:R-:W-:Y:S02]  /*09e0*/  PRMT R4, R4, 0x5410, R5 ;  /* 0x0000541004047816 */ /* 0x000fe40000000005 */
[----:B------:R-:W-:Y:S01]  /*09f0*/  PRMT R5, R0, 0x5410, R7 ;  /* 0x0000541000057816 */ /* 0x000fe20000000007 */
[----:B------:R-:W-:Y:S01]  /*0a00*/  FMUL R0, R27, R26 ;  /* 0x0000001a1b007220 */ /* 0x000fe20000400000 */
[----:B------:R-:W-:Y:S02]  /*0a10*/  PRMT R12, R6, 0x7632, R12 ;  /* 0x00007632060c7816 */ /* 0x000fe4000000000c */
[----:B------:R-:W-:Y:S02]  /*0a20*/  F2FP.BF16.F32.PACK_AB R13, R18, R13 ;  /* 0x0000000d120d723e */ /* 0x000fe400000010ff */
[----:B------:R-:W-:-:S02]  /*0a30*/  PRMT R15, R14, 0x7610, R15 ;  /* 0x000076100e0f7816 */ /* 0x000fc4000000000f */
[----:B------:R-:W-:Y:S02]  /*0a40*/  F2FP.BF16.F32.PACK_AB R17, R20, R17 ;  /* 0x000000111411723e */ /* 0x000fe400000010ff */
[----:B------:R-:W-:Y:S02]  /*0a50*/  F2FP.BF16.F32.PACK_AB R0, R0, R21 ;  /* 0x000000150000723e */ /* 0x000fe400000010ff */
[----:B------:R-:W-:Y:S01]  /*0a60*/  F2FP.BF16.F32.PACK_AB R28, R29, R28 ;  /* 0x0000001c1d1c723e */ /* 0x000fe200000010ff */
[----:B------:R-:W-:Y:S01]  /*0a70*/  HFMA2.BF16_V2 R14, R17.H1_H1, R9.H1_H1, -RZ.H0_H0 ;  /* 0x30000009110e7231 */ /* 0x000fe20000340cff */
[----:B------:R-:W-:Y:S01]  /*0a80*/  PRMT R7, R12, 0x5410, R19 ;  /* 0x000054100c077816 */ /* 0x000fe20000000013 */
[----:B------:R-:W-:Y:S01]  /*0a90*/  HFMA2.BF16_V2 R12, R13.H1_H1, R8.H1_H1, -RZ.H0_H0 ;  /* 0x300000080d0c7231 */ /* 0x000fe20000340cff */
[----:B------:R-:W-:Y:S01]  /*0aa0*/  PRMT R6, R6, 0x5410, R15 ;  /* 0x0000541006067816 */ /* 0x000fe2000000000f */
[----:B------:R-:W-:Y:S01]  /*0ab0*/  HFMA2.BF16_V2 R15, R0.H1_H1, R10.H1_H1, -RZ.H0_H0 ;  /* 0x3000000a000f7231 */ /* 0x000fe20000340cff */
[----:B------:R-:W-:-:S02]  /*0ac0*/  PRMT R8, R8, 0x5410, R9 ;  /* 0x0000541008087816 */ /* 0x000fc40000000009 */
[----:B------:R-:W-:Y:S01]  /*0ad0*/  PRMT R13, R13, 0x5410, R17 ;  /* 0x000054100d0d7816 */ /* 0x000fe20000000011 */
[----:B------:R0:W-:Y:S01]  /*0ae0*/  @!P2 STG.E.128 [R2.64], R4 ;  /* 0x000000040200a986 */ /* 0x0001e2000c101d04 */
[----:B------:R-:W-:Y:S01]  /*0af0*/  PRMT R9, R10, 0x5410, R11 ;  /* 0x000054100a097816 */ /* 0x000fe2000000000b */
[----:B------:R-:W-:Y:S01]  /*0b00*/  HFMA2.BF16_V2 R11, R28.H1_H1, R11.H1_H1, -RZ.H0_H0 ;  /* 0x3000000b1c0b7231 */ /* 0x000fe20000340cff */
[----:B------:R-:W-:Y:S01]  /*0b10*/  PRMT R0, R0, 0x5410, R28 ;  /* 0x0000541000007816 */ /* 0x000fe2000000001c */
[----:B------:R-:W-:-:S04]  /*0b20*/  HFMA2.BF16_V2 R8, R13, R8, -RZ.H0_H0 ;  /* 0x000000080d087231 */ /* 0x000fc800003400ff */
[----:B0-----:R-:W-:Y:S01]  /*0b30*/  HFMA2.BF16_V2 R6, R0, R9, -RZ.H0_H0 ;  /* 0x0000000900067231 */ /* 0x001fe200003400ff */
[C---:B------:R-:W-:Y:S02]  /*0b40*/  PRMT R0, R8.reuse, 0x7610, R0 ;  /* 0x0000761008007816 */ /* 0x040fe40000000000 */
[----:B------:R-:W-:Y:S02]  /*0b50*/  PRMT R4, R8, 0x7632, R4 ;  /* 0x0000763208047816 */ /* 0x000fe40000000004 */
[----:B------:R-:W-:Y:S02]  /*0b60*/  PRMT R5, R12, 0x7610, R5 ;  /* 0x000076100c057816 */ /* 0x000fe40000000005 */
[----:B------:R-:W-:Y:S02]  /*0b70*/  PRMT R7, R14, 0x7610, R7 ;  /* 0x000076100e077816 */ /* 0x000fe40000000007 */
[----:B------:R-:W-:Y:S02]  /*0b80*/  PRMT R9, R15, 0x7610, R9 ;  /* 0x000076100f097816 */ /* 0x000fe40000000009 */
[----:B------:R-:W-:-:S02]  /*0b90*/  PRMT R8, R6, 0x7632, R8 ;  /* 0x0000763206087816 */ /* 0x000fc40000000008 */
[----:B------:R-:W-:Y:S02]  /*0ba0*/  PRMT R12, R0, 0x5410, R5 ;  /* 0x00005410000c7816 */ /* 0x000fe40000000005 */
[----:B------:R-:W-:Y:S02]  /*0bb0*/  PRMT R13, R4, 0x5410, R7 ;  /* 0x00005410040d7816 */ /* 0x000fe40000000007 */
[----:B------:R-:W-:Y:S02]  /*0bc0*/  PRMT R14, R6, 0x5410, R9 ;  /* 0x00005410060e7816 */ /* 0x000fe40000000009 */
[----:B------:R-:W-:Y:S01]  /*0bd0*/  PRMT R15, R8, 0x5410, R11 ;  /* 0x00005410080f7816 */ /* 0x000fe2000000000b */
[----:B------:R-:W-:Y:S06]  /*0be0*/  @P1 EXIT ;  /* 0x000000000000194d */ /* 0x000fec0003800000 */
[----:B------:R-:W-:Y:S01]  /*0bf0*/  STG.E.128 [R2.64+0x1000], R12 ;  /* 0x0010000c02007986 */ /* 0x000fe2000c101d04 */
[----:B------:R-:W-:Y:S05]  /*0c00*/  EXIT ;  /* 0x000000000000794d */ /* 0x000fea0003800000 */
.L_x_0:
[----:B------:R-:W-:-:S00]  /*0c10*/  BRA `(.L_x_0) ;  /* 0xfffffff000007947 */ /* 0x000fc0000383ffff */
[----:B------:R-:W-:-:S00]  /*0c20*/  NOP ;  /* 0x0000000000007918 */ /* 0x000fc00000000000 */
        /* <DEDUP_REMOVED lines=13> */
.L_x_1:


//--------------------- .nv.global.init           --------------------------
	.section	.nv.global.init,"aw",@progbits
.nv.global.init:
	.type		_$_str,@object
	.size		_$_str,(.L_0 - _$_str)
_$_str:
        /*0000*/ 	.byte	0x5f, 0x5f, 0x43, 0x55, 0x44, 0x41, 0x5f, 0x46, 0x54, 0x5a, 0x00
.L_0:


//--------------------- .nv.shared._rms_layernorm_forward_0d1d2d3d4d5c6d7c8d9 --------------------------
	.section	.nv.shared._rms_layernorm_forward_0d1d2d3d4d5c6d7c8d9,"aw",@nobits
	.align	16
